//
// Generated by NVIDIA NVVM Compiler
//
// Compiler Build ID: CL-36424714
// Cuda compilation tools, release 13.0, V13.0.88
// Based on NVVM 20.0.0
//

.version 9.0
.target sm_100
.address_size 64

	// .globl	_Z5countPi

.visible .entry _Z5countPi(
	.param .u64 .ptr .align 1 _Z5countPi_param_0
)
{
	.reg .b32 	%r<3>;
	.reg .b64 	%rd<3>;

	ld.param.u64 	%rd1, [_Z5countPi_param_0];
	cvta.to.global.u64 	%rd2, %rd1;
	ld.global.u32 	%r1, [%rd2];
	add.s32 	%r2, %r1, 512;
	st.global.u32 	[%rd2], %r2;
	ret;

}


// ===== COMPILED SASS (sm_100) =====

	.target	sm_100

	.elftype	@"ET_EXEC"


//--------------------- .note.nv.tkinfo           --------------------------
	.section	.note.nv.tkinfo,"",@"SHT_NOTE"
	.sectionflags	@"SHF_NOTE_NV_TKINFO"
	.tkinfo
        /*0018*/ 	.word	0x00000002
        /*0030*/ 	.string	""
        /*0030*/ 	.string	"ptxas"
        /*0030*/ 	.string	"Cuda compilation tools, release 13.0, V13.0.88"
        /*0030*/ 	.string	"Build cuda_13.0.r13.0/compiler.36424714_0"
        /*0030*/ 	.string	"-arch sm_100 -m 64 "



//--------------------- .note.nv.cuinfo           --------------------------
	.section	.note.nv.cuinfo,"",@"SHT_NOTE"
	.sectionflags	@"SHF_NOTE_NV_CUINFO"
        /*0018*/ 	.short	0x0002
        /*001a*/ 	.short	0x0064
        /*001c*/ 	.short	0x0082
	.zero		2


//--------------------- .nv.info                  --------------------------
	.section	.nv.info,"",@"SHT_CUDA_INFO"
	.align	4


	//----- nvinfo : EIATTR_REGCOUNT
	.align		4
        /*0000*/ 	.byte	0x04, 0x2f
        /*0002*/ 	.short	(.L_1 - .L_0)
	.align		4
.L_0:
        /*0004*/ 	.word	index@(_Z5countPi)
        /*0008*/ 	.word	0x00000008


	//----- nvinfo : EIATTR_FRAME_SIZE
	.align		4
.L_1:
        /*000c*/ 	.byte	0x04, 0x11
        /*000e*/ 	.short	(.L_3 - .L_2)
	.align		4
.L_2:
        /*0010*/ 	.word	index@(_Z5countPi)
        /*0014*/ 	.word	0x00000000


	//----- nvinfo : EIATTR_MIN_STACK_SIZE
	.align		4
.L_3:
        /*0018*/ 	.byte	0x04, 0x12
        /*001a*/ 	.short	(.L_5 - .L_4)
	.align		4
.L_4:
        /*001c*/ 	.word	index@(_Z5countPi)
        /*0020*/ 	.word	0x00000000
.L_5:


//--------------------- .nv.compat                --------------------------
	.section	.nv.compat,"",@"SHT_CUDA_COMPAT_INFO"
	.align	4
        /*0000*/ 	.byte	0x02, 0x09, 0x00, 0x00, 0x02, 0x02, 0x01, 0x00, 0x02, 0x05, 0x05, 0x00, 0x03, 0x07, 0x01, 0x01
        /*0010*/ 	.byte	0x02, 0x03, 0x00, 0x00, 0x02, 0x06, 0x01, 0x00, 0x04, 0x0b, 0x08, 0x00, 0x09, 0x00, 0x00, 0x00
        /*0020*/ 	.byte	0x00, 0x00, 0x00, 0x00


//--------------------- .nv.info._Z5countPi       --------------------------
	.section	.nv.info._Z5countPi,"",@"SHT_CUDA_INFO"
	.sectionflags	@""
	.align	4


	//----- nvinfo : EIATTR_CUDA_API_VERSION
	.align		4
        /*0000*/ 	.byte	0x04, 0x37
        /*0002*/ 	.short	(.L_7 - .L_6)
.L_6:
        /*0004*/ 	.word	0x00000082


	//----- nvinfo : EIATTR_KPARAM_INFO
	.align		4
.L_7:
        /*0008*/ 	.byte	0x04, 0x17
        /*000a*/ 	.short	(.L_9 - .L_8)
.L_8:
        /*000c*/ 	.word	0x00000000
        /*0010*/ 	.short	0x0000
        /*0012*/ 	.short	0x0000
        /*0014*/ 	.byte	0x00, 0xf5, 0x21, 0x00


	//----- nvinfo : EIATTR_SPARSE_MMA_MASK
	.align		4
.L_9:
        /*0018*/ 	.byte	0x03, 0x50
        /*001a*/ 	.short	0x0000


	//----- nvinfo : EIATTR_MAXREG_COUNT
	.align		4
        /*001c*/ 	.byte	0x03, 0x1b
        /*001e*/ 	.short	0x00ff


	//----- nvinfo : EIATTR_MERCURY_ISA_VERSION
	.align		4
        /*0020*/ 	.byte	0x03, 0x5f
        /*0022*/ 	.short	0x0101


	//----- nvinfo : EIATTR_VRC_CTA_INIT_COUNT
	.align		4
        /*0024*/ 	.byte	0x02, 0x4a
	.zero		1
	.zero		1


	//----- nvinfo : EIATTR_EXIT_INSTR_OFFSETS
	.align		4
        /*0028*/ 	.byte	0x04, 0x1c
        /*002a*/ 	.short	(.L_11 - .L_10)


	//   ....[0]....
.L_10:
        /*002c*/ 	.word	0x00000060


	//----- nvinfo : EIATTR_CBANK_PARAM_SIZE
	.align		4
.L_11:
        /*0030*/ 	.byte	0x03, 0x19
        /*0032*/ 	.short	0x0008


	//----- nvinfo : EIATTR_PARAM_CBANK
	.align		4
        /*0034*/ 	.byte	0x04, 0x0a
        /*0036*/ 	.short	(.L_13 - .L_12)
	.align		4
.L_12:
        /*0038*/ 	.word	index@(.nv.constant0._Z5countPi)
        /*003c*/ 	.short	0x0380
        /*003e*/ 	.short	0x0008


	//----- nvinfo : EIATTR_SW_WAR
	.align		4
.L_13:
        /*0040*/ 	.byte	0x04, 0x36
        /*0042*/ 	.short	(.L_15 - .L_14)
.L_14:
        /*0044*/ 	.word	0x00000008
.L_15:


//--------------------- .nv.callgraph             --------------------------
	.section	.nv.callgraph,"",@"SHT_CUDA_CALLGRAPH"
	.align	4
	.sectionentsize	8
	.align		4
        /*0000*/ 	.word	0x00000000
	.align		4
        /*0004*/ 	.word	0xffffffff
	.align		4
        /*0008*/ 	.word	0x00000000
	.align		4
        /*000c*/ 	.word	0xfffffffe
	.align		4
        /*0010*/ 	.word	0x00000000
	.align		4
        /*0014*/ 	.word	0xfffffffd
	.align		4
        /*0018*/ 	.word	0x00000000
	.align		4
        /*001c*/ 	.word	0xfffffffc


//--------------------- .text._Z5countPi          --------------------------
	.section	.text._Z5countPi,"ax",@progbits
	.align	128
        .global         _Z5countPi
        .type           _Z5countPi,@function
        .size           _Z5countPi,(.L_x_1 - _Z5countPi)
        .other          _Z5countPi,@"STO_CUDA_ENTRY STV_DEFAULT"
_Z5countPi:
.text._Z5countPi:
[----:B------:R-:W-:Y:S08]  /*0000*/  LDC R1, c[0x0][0x37c] ;  /* 0x0000df00ff017b82 */ /* 0x000ff00000000800 */
[----:B------:R-:W0:Y:S01]  /*0010*/  LDC.64 R2, c[0x0][0x380] ;  /* 0x0000e000ff027b82 */ /* 0x000e220000000a00 */
[----:B------:R-:W0:Y:S02]  /*0020*/  LDCU.64 UR4, c[0x0][0x358] ;  /* 0x00006b00ff0477ac */ /* 0x000e240008000a00 */
[----:B0-----:R-:W2:Y:S02]  /*0030*/  LDG.E R0, desc[UR4][R2.64] ;  /* 0x0000000402007981 */ /* 0x001ea4000c1e1900 */
[----:B--2---:R-:W-:-:S05]  /*0040*/  IADD3 R5, PT, PT, R0, 0x200, RZ ;  /* 0x0000020000057810 */ /* 0x004fca0007ffe0ff */
[----:B------:R-:W-:Y:S01]  /*0050*/  STG.E desc[UR4][R2.64], R5 ;  /* 0x0000000502007986 */ /* 0x000fe2000c101904 */
[----:B------:R-:W-:Y:S05]  /*0060*/  EXIT ;  /* 0x000000000000794d */ /* 0x000fea0003800000 */
.L_x_0:
[----:B------:R-:W-:-:S00]  /*0070*/  BRA `(.L_x_0) ;  /* 0xfffffffc00fc7947 */ /* 0x000fc0000383ffff */
[----:B------:R-:W-:-:S00]  /*0080*/  NOP ;  /* 0x0000000000007918 */ /* 0x000fc00000000000 */
[----:B------:R-:W-:-:S00]  /*0090*/  NOP ;  /* 0x0000000000007918 */ /* 0x000fc00000000000 */
[----:B------:R-:W-:-:S00]  /*00a0*/  NOP ;  /* 0x0000000000007918 */ /* 0x000fc00000000000 */
[----:B------:R-:W-:-:S00]  /*00b0*/  NOP ;  /* 0x0000000000007918 */ /* 0x000fc00000000000 */
[----:B------:R-:W-:-:S00]  /*00c0*/  NOP ;  /* 0x0000000000007918 */ /* 0x000fc00000000000 */
[----:B------:R-:W-:-:S00]  /*00d0*/  NOP ;  /* 0x0000000000007918 */ /* 0x000fc00000000000 */
[----:B------:R-:W-:-:S00]  /*00e0*/  NOP ;  /* 0x0000000000007918 */ /* 0x000fc00000000000 */
[----:B------:R-:W-:-:S00]  /*00f0*/  NOP ;  /* 0x0000000000007918 */ /* 0x000fc00000000000 */
.L_x_1:


//--------------------- .nv.shared.reserved.0     --------------------------
	.section	.nv.shared.reserved.0,"aw",@nobits
	.weak		__nv_reservedSMEM_offset_0_alias
	.size		__nv_reservedSMEM_offset_0_alias, 0, 64
	.other		__nv_reservedSMEM_offset_0_alias,@"STO_CUDA_RESERVED_SHARED STV_DEFAULT"
__nv_reservedSMEM_offset_0_alias:
	.zero		0
	.zero		64


//--------------------- .nv.constant0._Z5countPi  --------------------------
	.section	.nv.constant0._Z5countPi,"a",@progbits
	.sectionflags	@""
	.align	4
.nv.constant0._Z5countPi:
	.zero		904


//--------------------- SYMBOLS --------------------------

	.type		.nv.reservedSmem.offset0,@object
	.size		.nv.reservedSmem.offset0,0x4
